//
// Generated by NVIDIA NVVM Compiler
//
// Compiler Build ID: CL-36424714
// Cuda compilation tools, release 13.0, V13.0.88
// Based on NVVM 20.0.0
//

.version 9.0
.target sm_100
.address_size 64

	// .globl	_Z20calculateSlopeKernelPfP6float2jj

.visible .entry _Z20calculateSlopeKernelPfP6float2jj(
	.param .u64 .ptr .align 1 _Z20calculateSlopeKernelPfP6float2jj_param_0,
	.param .u64 .ptr .align 1 _Z20calculateSlopeKernelPfP6float2jj_param_1,
	.param .u32 _Z20calculateSlopeKernelPfP6float2jj_param_2,
	.param .u32 _Z20calculateSlopeKernelPfP6float2jj_param_3
)
{
	.reg .pred 	%p<8>;
	.reg .b32 	%r<18>;
	.reg .b32 	%f<12>;
	.reg .b64 	%rd<15>;

	ld.param.u64 	%rd1, [_Z20calculateSlopeKernelPfP6float2jj_param_0];
	ld.param.u64 	%rd2, [_Z20calculateSlopeKernelPfP6float2jj_param_1];
	ld.param.u32 	%r2, [_Z20calculateSlopeKernelPfP6float2jj_param_2];
	ld.param.u32 	%r3, [_Z20calculateSlopeKernelPfP6float2jj_param_3];
	mov.u32 	%r4, %ctaid.x;
	mov.u32 	%r5, %ntid.x;
	mov.u32 	%r6, %tid.x;
	mad.lo.s32 	%r7, %r4, %r5, %r6;
	mov.u32 	%r8, %ctaid.y;
	mov.u32 	%r9, %ntid.y;
	mov.u32 	%r10, %tid.y;
	mad.lo.s32 	%r11, %r8, %r9, %r10;
	mad.lo.s32 	%r1, %r2, %r11, %r7;
	setp.eq.s32 	%p1, %r7, 0;
	setp.eq.s32 	%p2, %r11, 0;
	or.pred  	%p3, %p1, %p2;
	add.s32 	%r12, %r2, -1;
	setp.ge.u32 	%p4, %r7, %r12;
	or.pred  	%p5, %p3, %p4;
	add.s32 	%r13, %r3, -1;
	setp.ge.u32 	%p6, %r11, %r13;
	mov.f32 	%f10, 0f00000000;
	or.pred  	%p7, %p5, %p6;
	mov.f32 	%f11, %f10;
	@%p7 bra 	$L__BB0_2;
	cvta.to.global.u64 	%rd3, %rd1;
	add.s32 	%r14, %r1, 1;
	mul.wide.u32 	%rd4, %r14, 4;
	add.s64 	%rd5, %rd3, %rd4;
	ld.global.f32 	%f6, [%rd5];
	add.s32 	%r15, %r1, -1;
	mul.wide.u32 	%rd6, %r15, 4;
	add.s64 	%rd7, %rd3, %rd6;
	ld.global.f32 	%f7, [%rd7];
	sub.f32 	%f11, %f6, %f7;
	add.s32 	%r16, %r1, %r2;
	mul.wide.u32 	%rd8, %r16, 4;
	add.s64 	%rd9, %rd3, %rd8;
	ld.global.f32 	%f8, [%rd9];
	sub.s32 	%r17, %r1, %r2;
	mul.wide.u32 	%rd10, %r17, 4;
	add.s64 	%rd11, %rd3, %rd10;
	ld.global.f32 	%f9, [%rd11];
	sub.f32 	%f10, %f8, %f9;
$L__BB0_2:
	cvta.to.global.u64 	%rd12, %rd2;
	mul.wide.u32 	%rd13, %r1, 8;
	add.s64 	%rd14, %rd12, %rd13;
	st.global.v2.f32 	[%rd14], {%f11, %f10};
	ret;

}


// ===== COMPILED SASS (sm_100) =====

	.target	sm_100

	.elftype	@"ET_EXEC"


//--------------------- .note.nv.tkinfo           --------------------------
	.section	.note.nv.tkinfo,"",@"SHT_NOTE"
	.sectionflags	@"SHF_NOTE_NV_TKINFO"
	.tkinfo
        /*0018*/ 	.word	0x00000002
        /*0030*/ 	.string	""
        /*0030*/ 	.string	"ptxas"
        /*0030*/ 	.string	"Cuda compilation tools, release 13.0, V13.0.88"
        /*0030*/ 	.string	"Build cuda_13.0.r13.0/compiler.36424714_0"
        /*0030*/ 	.string	"-arch sm_100 -m 64 "



//--------------------- .note.nv.cuinfo           --------------------------
	.section	.note.nv.cuinfo,"",@"SHT_NOTE"
	.sectionflags	@"SHF_NOTE_NV_CUINFO"
        /*0018*/ 	.short	0x0002
        /*001a*/ 	.short	0x0064
        /*001c*/ 	.short	0x0082
	.zero		2


//--------------------- .nv.info                  --------------------------
	.section	.nv.info,"",@"SHT_CUDA_INFO"
	.align	4


	//----- nvinfo : EIATTR_REGCOUNT
	.align		4
        /*0000*/ 	.byte	0x04, 0x2f
        /*0002*/ 	.short	(.L_1 - .L_0)
	.align		4
.L_0:
        /*0004*/ 	.word	index@(_Z20calculateSlopeKernelPfP6float2jj)
        /*0008*/ 	.word	0x00000012


	//----- nvinfo : EIATTR_FRAME_SIZE
	.align		4
.L_1:
        /*000c*/ 	.byte	0x04, 0x11
        /*000e*/ 	.short	(.L_3 - .L_2)
	.align		4
.L_2:
        /*0010*/ 	.word	index@(_Z20calculateSlopeKernelPfP6float2jj)
        /*0014*/ 	.word	0x00000000


	//----- nvinfo : EIATTR_MIN_STACK_SIZE
	.align		4
.L_3:
        /*0018*/ 	.byte	0x04, 0x12
        /*001a*/ 	.short	(.L_5 - .L_4)
	.align		4
.L_4:
        /*001c*/ 	.word	index@(_Z20calculateSlopeKernelPfP6float2jj)
        /*0020*/ 	.word	0x00000000
.L_5:


//--------------------- .nv.compat                --------------------------
	.section	.nv.compat,"",@"SHT_CUDA_COMPAT_INFO"
	.align	4
        /*0000*/ 	.byte	0x02, 0x09, 0x00, 0x00, 0x02, 0x02, 0x01, 0x00, 0x02, 0x05, 0x05, 0x00, 0x03, 0x07, 0x01, 0x01
        /*0010*/ 	.byte	0x02, 0x03, 0x00, 0x00, 0x02, 0x06, 0x01, 0x00, 0x04, 0x0b, 0x08, 0x00, 0x09, 0x00, 0x00, 0x00
        /*0020*/ 	.byte	0x00, 0x00, 0x00, 0x00


//--------------------- .nv.info._Z20calculateSlopeKernelPfP6float2jj --------------------------
	.section	.nv.info._Z20calculateSlopeKernelPfP6float2jj,"",@"SHT_CUDA_INFO"
	.sectionflags	@""
	.align	4


	//----- nvinfo : EIATTR_CUDA_API_VERSION
	.align		4
        /*0000*/ 	.byte	0x04, 0x37
        /*0002*/ 	.short	(.L_7 - .L_6)
.L_6:
        /*0004*/ 	.word	0x00000082


	//----- nvinfo : EIATTR_KPARAM_INFO
	.align		4
.L_7:
        /*0008*/ 	.byte	0x04, 0x17
        /*000a*/ 	.short	(.L_9 - .L_8)
.L_8:
        /*000c*/ 	.word	0x00000000
        /*0010*/ 	.short	0x0003
        /*0012*/ 	.short	0x0014
        /*0014*/ 	.byte	0x00, 0xf0, 0x11, 0x00


	//----- nvinfo : EIATTR_KPARAM_INFO
	.align		4
.L_9:
        /*0018*/ 	.byte	0x04, 0x17
        /*001a*/ 	.short	(.L_11 - .L_10)
.L_10:
        /*001c*/ 	.word	0x00000000
        /*0020*/ 	.short	0x0002
        /*0022*/ 	.short	0x0010
        /*0024*/ 	.byte	0x00, 0xf0, 0x11, 0x00


	//----- nvinfo : EIATTR_KPARAM_INFO
	.align		4
.L_11:
        /*0028*/ 	.byte	0x04, 0x17
        /*002a*/ 	.short	(.L_13 - .L_12)
.L_12:
        /*002c*/ 	.word	0x00000000
        /*0030*/ 	.short	0x0001
        /*0032*/ 	.short	0x0008
        /*0034*/ 	.byte	0x00, 0xf5, 0x21, 0x00


	//----- nvinfo : EIATTR_KPARAM_INFO
	.align		4
.L_13:
        /*0038*/ 	.byte	0x04, 0x17
        /*003a*/ 	.short	(.L_15 - .L_14)
.L_14:
        /*003c*/ 	.word	0x00000000
        /*0040*/ 	.short	0x0000
        /*0042*/ 	.short	0x0000
        /*0044*/ 	.byte	0x00, 0xf5, 0x21, 0x00


	//----- nvinfo : EIATTR_SPARSE_MMA_MASK
	.align		4
.L_15:
        /*0048*/ 	.byte	0x03, 0x50
        /*004a*/ 	.short	0x0000


	//----- nvinfo : EIATTR_MAXREG_COUNT
	.align		4
        /*004c*/ 	.byte	0x03, 0x1b
        /*004e*/ 	.short	0x00ff


	//----- nvinfo : EIATTR_MERCURY_ISA_VERSION
	.align		4
        /*0050*/ 	.byte	0x03, 0x5f
        /*0052*/ 	.short	0x0101


	//----- nvinfo : EIATTR_VRC_CTA_INIT_COUNT
	.align		4
        /*0054*/ 	.byte	0x02, 0x4a
	.zero		1
	.zero		1


	//----- nvinfo : EIATTR_EXIT_INSTR_OFFSETS
	.align		4
        /*0058*/ 	.byte	0x04, 0x1c
        /*005a*/ 	.short	(.L_17 - .L_16)


	//   ....[0]....
.L_16:
        /*005c*/ 	.word	0x00000250


	//----- nvinfo : EIATTR_CBANK_PARAM_SIZE
	.align		4
.L_17:
        /*0060*/ 	.byte	0x03, 0x19
        /*0062*/ 	.short	0x0018


	//----- nvinfo : EIATTR_PARAM_CBANK
	.align		4
        /*0064*/ 	.byte	0x04, 0x0a
        /*0066*/ 	.short	(.L_19 - .L_18)
	.align		4
.L_18:
        /*0068*/ 	.word	index@(.nv.constant0._Z20calculateSlopeKernelPfP6float2jj)
        /*006c*/ 	.short	0x0380
        /*006e*/ 	.short	0x0018


	//----- nvinfo : EIATTR_SW_WAR
	.align		4
.L_19:
        /*0070*/ 	.byte	0x04, 0x36
        /*0072*/ 	.short	(.L_21 - .L_20)
.L_20:
        /*0074*/ 	.word	0x00000008
.L_21:


//--------------------- .nv.callgraph             --------------------------
	.section	.nv.callgraph,"",@"SHT_CUDA_CALLGRAPH"
	.align	4
	.sectionentsize	8
	.align		4
        /*0000*/ 	.word	0x00000000
	.align		4
        /*0004*/ 	.word	0xffffffff
	.align		4
        /*0008*/ 	.word	0x00000000
	.align		4
        /*000c*/ 	.word	0xfffffffe
	.align		4
        /*0010*/ 	.word	0x00000000
	.align		4
        /*0014*/ 	.word	0xfffffffd
	.align		4
        /*0018*/ 	.word	0x00000000
	.align		4
        /*001c*/ 	.word	0xfffffffc


//--------------------- .text._Z20calculateSlopeKernelPfP6float2jj --------------------------
	.section	.text._Z20calculateSlopeKernelPfP6float2jj,"ax",@progbits
	.align	128
        .global         _Z20calculateSlopeKernelPfP6float2jj
        .type           _Z20calculateSlopeKernelPfP6float2jj,@function
        .size           _Z20calculateSlopeKernelPfP6float2jj,(.L_x_1 - _Z20calculateSlopeKernelPfP6float2jj)
        .other          _Z20calculateSlopeKernelPfP6float2jj,@"STO_CUDA_ENTRY STV_DEFAULT"
_Z20calculateSlopeKernelPfP6float2jj:
.text._Z20calculateSlopeKernelPfP6float2jj:
[----:B------:R-:W-:Y:S01]  /*0000*/  LDC R1, c[0x0][0x37c] ;  /* 0x0000df00ff017b82 */ /* 0x000fe20000000800 */
[----:B------:R-:W0:Y:S07]  /*0010*/  S2R R2, SR_TID.Y ;  /* 0x0000000000027919 */ /* 0x000e2e0000002200 */
[----:B------:R-:W1:Y:S01]  /*0020*/  LDC R0, c[0x0][0x360] ;  /* 0x0000d800ff007b82 */ /* 0x000e620000000800 */
[----:B------:R-:W2:Y:S01]  /*0030*/  LDCU.64 UR6, c[0x0][0x390] ;  /* 0x00007200ff0677ac */ /* 0x000ea20008000a00 */
[----:B------:R-:W1:Y:S06]  /*0040*/  S2R R5, SR_TID.X ;  /* 0x0000000000057919 */ /* 0x000e6c0000002100 */
[----:B------:R-:W0:Y:S08]  /*0050*/  S2UR UR5, SR_CTAID.Y ;  /* 0x00000000000579c3 */ /* 0x000e300000002600 */
[----:B------:R-:W0:Y:S08]  /*0060*/  LDC R3, c[0x0][0x364] ;  /* 0x0000d900ff037b82 */ /* 0x000e300000000800 */
[----:B------:R-:W1:Y:S01]  /*0070*/  S2UR UR4, SR_CTAID.X ;  /* 0x00000000000479c3 */ /* 0x000e620000002500 */
[----:B0-----:R-:W-:Y:S01]  /*0080*/  IMAD R3, R3, UR5, R2 ;  /* 0x0000000503037c24 */ /* 0x001fe2000f8e0202 */
[----:B--2---:R-:W-:-:S04]  /*0090*/  UIADD3 UR5, UPT, UPT, UR6, -0x1, URZ ;  /* 0xffffffff06057890 */ /* 0x004fc8000fffe0ff */
[----:B------:R-:W-:Y:S01]  /*00a0*/  ISETP.NE.AND P0, PT, R3, RZ, PT ;  /* 0x000000ff0300720c */ /* 0x000fe20003f05270 */
[----:B-1----:R-:W-:Y:S01]  /*00b0*/  IMAD R0, R0, UR4, R5 ;  /* 0x0000000400007c24 */ /* 0x002fe2000f8e0205 */
[----:B------:R-:W-:-:S03]  /*00c0*/  UIADD3 UR4, UPT, UPT, UR7, -0x1, URZ ;  /* 0xffffffff07047890 */ /* 0x000fc6000fffe0ff */
[----:B------:R-:W-:Y:S01]  /*00d0*/  IMAD R13, R3, UR6, R0 ;  /* 0x00000006030d7c24 */ /* 0x000fe2000f8e0200 */
[----:B------:R-:W-:-:S04]  /*00e0*/  ISETP.EQ.OR P0, PT, R0, RZ, !P0 ;  /* 0x000000ff0000720c */ /* 0x000fc80004702670 */
[----:B------:R-:W-:-:S04]  /*00f0*/  ISETP.GE.U32.OR P0, PT, R0, UR5, P0 ;  /* 0x0000000500007c0c */ /* 0x000fc80008706470 */
[----:B------:R-:W-:Y:S01]  /*0100*/  ISETP.GE.U32.OR P0, PT, R3, UR4, P0 ;  /* 0x0000000403007c0c */ /* 0x000fe20008706470 */
[----:B------:R-:W0:-:S12]  /*0110*/  LDCU.64 UR4, c[0x0][0x358] ;  /* 0x00006b00ff0477ac */ /* 0x000e180008000a00 */
[----:B------:R-:W1:Y:S01]  /*0120*/  @!P0 LDC.64 R8, c[0x0][0x380] ;  /* 0x0000e000ff088b82 */ /* 0x000e620000000a00 */
[C---:B------:R-:W-:Y:S02]  /*0130*/  @!P0 IADD3 R3, PT, PT, R13.reuse, 0x1, RZ ;  /* 0x000000010d038810 */ /* 0x040fe40007ffe0ff */
[C---:B------:R-:W-:Y:S02]  /*0140*/  @!P0 IADD3 R5, PT, PT, R13.reuse, -0x1, RZ ;  /* 0xffffffff0d058810 */ /* 0x040fe40007ffe0ff */
[C---:B------:R-:W-:Y:S02]  /*0150*/  @!P0 IADD3 R7, PT, PT, R13.reuse, UR6, RZ ;  /* 0x000000060d078c10 */ /* 0x040fe4000fffe0ff */
[----:B------:R-:W-:Y:S01]  /*0160*/  @!P0 IADD3 R11, PT, PT, R13, -UR6, RZ ;  /* 0x800000060d0b8c10 */ /* 0x000fe2000fffe0ff */
[----:B-1----:R-:W-:-:S04]  /*0170*/  @!P0 IMAD.WIDE.U32 R2, R3, 0x4, R8 ;  /* 0x0000000403028825 */ /* 0x002fc800078e0008 */
[--C-:B------:R-:W-:Y:S02]  /*0180*/  @!P0 IMAD.WIDE.U32 R4, R5, 0x4, R8.reuse ;  /* 0x0000000405048825 */ /* 0x100fe400078e0008 */
[----:B0-----:R-:W2:Y:S02]  /*0190*/  @!P0 LDG.E R2, desc[UR4][R2.64] ;  /* 0x0000000402028981 */ /* 0x001ea4000c1e1900 */
[--C-:B------:R-:W-:Y:S02]  /*01a0*/  @!P0 IMAD.WIDE.U32 R6, R7, 0x4, R8.reuse ;  /* 0x0000000407068825 */ /* 0x100fe400078e0008 */
[----:B------:R-:W2:Y:S02]  /*01b0*/  @!P0 LDG.E R5, desc[UR4][R4.64] ;  /* 0x0000000404058981 */ /* 0x000ea4000c1e1900 */
[----:B------:R-:W-:Y:S02]  /*01c0*/  @!P0 IMAD.WIDE.U32 R8, R11, 0x4, R8 ;  /* 0x000000040b088825 */ /* 0x000fe400078e0008 */
[----:B------:R-:W3:Y:S01]  /*01d0*/  @!P0 LDG.E R6, desc[UR4][R6.64] ;  /* 0x0000000406068981 */ /* 0x000ee2000c1e1900 */
[----:B------:R-:W0:Y:S03]  /*01e0*/  LDC.64 R10, c[0x0][0x388] ;  /* 0x0000e200ff0a7b82 */ /* 0x000e260000000a00 */
[----:B------:R-:W3:Y:S01]  /*01f0*/  @!P0 LDG.E R9, desc[UR4][R8.64] ;  /* 0x0000000408098981 */ /* 0x000ee2000c1e1900 */
[----:B------:R-:W-:Y:S01]  /*0200*/  CS2R R14, SRZ ;  /* 0x00000000000e7805 */ /* 0x000fe2000001ff00 */
[----:B0-----:R-:W-:-:S04]  /*0210*/  IMAD.WIDE.U32 R10, R13, 0x8, R10 ;  /* 0x000000080d0a7825 */ /* 0x001fc800078e000a */
[----:B--2---:R-:W-:Y:S01]  /*0220*/  @!P0 FADD R14, R2, -R5 ;  /* 0x80000005020e8221 */ /* 0x004fe20000000000 */
[----:B---3--:R-:W-:-:S05]  /*0230*/  @!P0 FADD R15, R6, -R9 ;  /* 0x80000009060f8221 */ /* 0x008fca0000000000 */
[----:B------:R-:W-:Y:S01]  /*0240*/  STG.E.64 desc[UR4][R10.64], R14 ;  /* 0x0000000e0a007986 */ /* 0x000fe2000c101b04 */
[----:B------:R-:W-:Y:S05]  /*0250*/  EXIT ;  /* 0x000000000000794d */ /* 0x000fea0003800000 */
.L_x_0:
[----:B------:R-:W-:-:S00]  /*0260*/  BRA `(.L_x_0) ;  /* 0xfffffffc00fc7947 */ /* 0x000fc0000383ffff */
[----:B------:R-:W-:-:S00]  /*0270*/  NOP ;  /* 0x0000000000007918 */ /* 0x000fc00000000000 */
        /* <DEDUP_REMOVED lines=8> */
.L_x_1:


//--------------------- .nv.shared.reserved.0     --------------------------
	.section	.nv.shared.reserved.0,"aw",@nobits
	.weak		__nv_reservedSMEM_offset_0_alias
	.size		__nv_reservedSMEM_offset_0_alias, 0, 64
	.other		__nv_reservedSMEM_offset_0_alias,@"STO_CUDA_RESERVED_SHARED STV_DEFAULT"
__nv_reservedSMEM_offset_0_alias:
	.zero		0
	.zero		64


//--------------------- .nv.constant0._Z20calculateSlopeKernelPfP6float2jj --------------------------
	.section	.nv.constant0._Z20calculateSlopeKernelPfP6float2jj,"a",@progbits
	.sectionflags	@""
	.align	4
.nv.constant0._Z20calculateSlopeKernelPfP6float2jj:
	.zero		920


//--------------------- SYMBOLS --------------------------

	.type		.nv.reservedSmem.offset0,@object
	.size		.nv.reservedSmem.offset0,0x4
